//
// Generated by NVIDIA NVVM Compiler
//
// Compiler Build ID: CL-36424714
// Cuda compilation tools, release 13.0, V13.0.88
// Based on NVVM 20.0.0
//

.version 9.0
.target sm_100
.address_size 64

	// .globl	_Z11init_bucketPi

.visible .entry _Z11init_bucketPi(
	.param .u64 .ptr .align 1 _Z11init_bucketPi_param_0
)
{
	.reg .b32 	%r<3>;
	.reg .b64 	%rd<5>;

	ld.param.u64 	%rd1, [_Z11init_bucketPi_param_0];
	cvta.to.global.u64 	%rd2, %rd1;
	mov.u32 	%r1, %tid.x;
	mul.wide.u32 	%rd3, %r1, 4;
	add.s64 	%rd4, %rd2, %rd3;
	mov.b32 	%r2, 0;
	st.global.u32 	[%rd4], %r2;
	ret;

}
	// .globl	_Z11make_bucketPiS_
.visible .entry _Z11make_bucketPiS_(
	.param .u64 .ptr .align 1 _Z11make_bucketPiS__param_0,
	.param .u64 .ptr .align 1 _Z11make_bucketPiS__param_1
)
{
	.reg .b32 	%r<4>;
	.reg .b64 	%rd<9>;

	ld.param.u64 	%rd1, [_Z11make_bucketPiS__param_0];
	ld.param.u64 	%rd2, [_Z11make_bucketPiS__param_1];
	cvta.to.global.u64 	%rd3, %rd1;
	cvta.to.global.u64 	%rd4, %rd2;
	mov.u32 	%r1, %tid.x;
	mul.wide.u32 	%rd5, %r1, 4;
	add.s64 	%rd6, %rd4, %rd5;
	ld.global.u32 	%r2, [%rd6];
	mul.wide.s32 	%rd7, %r2, 4;
	add.s64 	%rd8, %rd3, %rd7;
	atom.global.add.u32 	%r3, [%rd8], 1;
	ret;

}
	// .globl	_Z10exe_bucketPiS_S_
.visible .entry _Z10exe_bucketPiS_S_(
	.param .u64 .ptr .align 1 _Z10exe_bucketPiS_S__param_0,
	.param .u64 .ptr .align 1 _Z10exe_bucketPiS_S__param_1,
	.param .u64 .ptr .align 1 _Z10exe_bucketPiS_S__param_2
)
{
	.reg .pred 	%p<3>;
	.reg .b32 	%r<10>;
	.reg .b64 	%rd<12>;

	ld.param.u64 	%rd5, [_Z10exe_bucketPiS_S__param_0];
	ld.param.u64 	%rd4, [_Z10exe_bucketPiS_S__param_1];
	ld.param.u64 	%rd6, [_Z10exe_bucketPiS_S__param_2];
	cvta.to.global.u64 	%rd7, %rd5;
	cvta.to.global.u64 	%rd8, %rd6;
	mov.u32 	%r1, %tid.x;
	mul.wide.u32 	%rd9, %r1, 4;
	add.s64 	%rd1, %rd8, %rd9;
	add.s64 	%rd2, %rd7, %rd9;
	ld.global.u32 	%r5, [%rd2];
	setp.lt.s32 	%p1, %r5, 1;
	@%p1 bra 	$L__BB2_3;
	ld.global.u32 	%r9, [%rd1];
	cvta.to.global.u64 	%rd3, %rd4;
$L__BB2_2:
	mul.wide.s32 	%rd10, %r9, 4;
	add.s64 	%rd11, %rd3, %rd10;
	st.global.u32 	[%rd11], %r1;
	add.s32 	%r9, %r9, 1;
	ld.global.u32 	%r6, [%rd1];
	ld.global.u32 	%r7, [%rd2];
	add.s32 	%r8, %r7, %r6;
	setp.lt.s32 	%p2, %r9, %r8;
	@%p2 bra 	$L__BB2_2;
$L__BB2_3:
	ret;

}


// ===== COMPILED SASS (sm_100) =====

	.target	sm_100

	.elftype	@"ET_EXEC"


//--------------------- .note.nv.tkinfo           --------------------------
	.section	.note.nv.tkinfo,"",@"SHT_NOTE"
	.sectionflags	@"SHF_NOTE_NV_TKINFO"
	.tkinfo
        /*0018*/ 	.word	0x00000002
        /*0030*/ 	.string	""
        /*0030*/ 	.string	"ptxas"
        /*0030*/ 	.string	"Cuda compilation tools, release 13.0, V13.0.88"
        /*0030*/ 	.string	"Build cuda_13.0.r13.0/compiler.36424714_0"
        /*0030*/ 	.string	"-arch sm_100 -m 64 "



//--------------------- .note.nv.cuinfo           --------------------------
	.section	.note.nv.cuinfo,"",@"SHT_NOTE"
	.sectionflags	@"SHF_NOTE_NV_CUINFO"
        /*0018*/ 	.short	0x0002
        /*001a*/ 	.short	0x0064
        /*001c*/ 	.short	0x0082
	.zero		2


//--------------------- .nv.info                  --------------------------
	.section	.nv.info,"",@"SHT_CUDA_INFO"
	.align	4


	//----- nvinfo : EIATTR_REGCOUNT
	.align		4
        /*0000*/ 	.byte	0x04, 0x2f
        /*0002*/ 	.short	(.L_1 - .L_0)
	.align		4
.L_0:
        /*0004*/ 	.word	index@(_Z11init_bucketPi)
        /*0008*/ 	.word	0x00000008


	//----- nvinfo : EIATTR_FRAME_SIZE
	.align		4
.L_1:
        /*000c*/ 	.byte	0x04, 0x11
        /*000e*/ 	.short	(.L_3 - .L_2)
	.align		4
.L_2:
        /*0010*/ 	.word	index@(_Z11init_bucketPi)
        /*0014*/ 	.word	0x00000000


	//----- nvinfo : EIATTR_REGCOUNT
	.align		4
.L_3:
        /*0018*/ 	.byte	0x04, 0x2f
        /*001a*/ 	.short	(.L_5 - .L_4)
	.align		4
.L_4:
        /*001c*/ 	.word	index@(_Z11make_bucketPiS_)
        /*0020*/ 	.word	0x0000000a


	//----- nvinfo : EIATTR_FRAME_SIZE
	.align		4
.L_5:
        /*0024*/ 	.byte	0x04, 0x11
        /*0026*/ 	.short	(.L_7 - .L_6)
	.align		4
.L_6:
        /*0028*/ 	.word	index@(_Z11make_bucketPiS_)
        /*002c*/ 	.word	0x00000000


	//----- nvinfo : EIATTR_REGCOUNT
	.align		4
.L_7:
        /*0030*/ 	.byte	0x04, 0x2f
        /*0032*/ 	.short	(.L_9 - .L_8)
	.align		4
.L_8:
        /*0034*/ 	.word	index@(_Z10exe_bucketPiS_S_)
        /*0038*/ 	.word	0x00000012


	//----- nvinfo : EIATTR_FRAME_SIZE
	.align		4
.L_9:
        /*003c*/ 	.byte	0x04, 0x11
        /*003e*/ 	.short	(.L_11 - .L_10)
	.align		4
.L_10:
        /*0040*/ 	.word	index@(_Z10exe_bucketPiS_S_)
        /*0044*/ 	.word	0x00000000


	//----- nvinfo : EIATTR_MIN_STACK_SIZE
	.align		4
.L_11:
        /*0048*/ 	.byte	0x04, 0x12
        /*004a*/ 	.short	(.L_13 - .L_12)
	.align		4
.L_12:
        /*004c*/ 	.word	index@(_Z10exe_bucketPiS_S_)
        /*0050*/ 	.word	0x00000000


	//----- nvinfo : EIATTR_MIN_STACK_SIZE
	.align		4
.L_13:
        /*0054*/ 	.byte	0x04, 0x12
        /*0056*/ 	.short	(.L_15 - .L_14)
	.align		4
.L_14:
        /*0058*/ 	.word	index@(_Z11make_bucketPiS_)
        /*005c*/ 	.word	0x00000000


	//----- nvinfo : EIATTR_MIN_STACK_SIZE
	.align		4
.L_15:
        /*0060*/ 	.byte	0x04, 0x12
        /*0062*/ 	.short	(.L_17 - .L_16)
	.align		4
.L_16:
        /*0064*/ 	.word	index@(_Z11init_bucketPi)
        /*0068*/ 	.word	0x00000000
.L_17:


//--------------------- .nv.compat                --------------------------
	.section	.nv.compat,"",@"SHT_CUDA_COMPAT_INFO"
	.align	4
        /*0000*/ 	.byte	0x02, 0x09, 0x00, 0x00, 0x02, 0x02, 0x01, 0x00, 0x02, 0x05, 0x05, 0x00, 0x03, 0x07, 0x01, 0x01
        /*0010*/ 	.byte	0x02, 0x03, 0x00, 0x00, 0x02, 0x06, 0x01, 0x00, 0x04, 0x0b, 0x08, 0x00, 0x09, 0x00, 0x00, 0x00
        /*0020*/ 	.byte	0x00, 0x00, 0x00, 0x00


//--------------------- .nv.info._Z10exe_bucketPiS_S_ --------------------------
	.section	.nv.info._Z10exe_bucketPiS_S_,"",@"SHT_CUDA_INFO"
	.sectionflags	@""
	.align	4


	//----- nvinfo : EIATTR_CUDA_API_VERSION
	.align		4
        /*0000*/ 	.byte	0x04, 0x37
        /*0002*/ 	.short	(.L_19 - .L_18)
.L_18:
        /*0004*/ 	.word	0x00000082


	//----- nvinfo : EIATTR_KPARAM_INFO
	.align		4
.L_19:
        /*0008*/ 	.byte	0x04, 0x17
        /*000a*/ 	.short	(.L_21 - .L_20)
.L_20:
        /*000c*/ 	.word	0x00000000
        /*0010*/ 	.short	0x0002
        /*0012*/ 	.short	0x0010
        /*0014*/ 	.byte	0x00, 0xf5, 0x21, 0x00


	//----- nvinfo : EIATTR_KPARAM_INFO
	.align		4
.L_21:
        /*0018*/ 	.byte	0x04, 0x17
        /*001a*/ 	.short	(.L_23 - .L_22)
.L_22:
        /*001c*/ 	.word	0x00000000
        /*0020*/ 	.short	0x0001
        /*0022*/ 	.short	0x0008
        /*0024*/ 	.byte	0x00, 0xf5, 0x21, 0x00


	//----- nvinfo : EIATTR_KPARAM_INFO
	.align		4
.L_23:
        /*0028*/ 	.byte	0x04, 0x17
        /*002a*/ 	.short	(.L_25 - .L_24)
.L_24:
        /*002c*/ 	.word	0x00000000
        /*0030*/ 	.short	0x0000
        /*0032*/ 	.short	0x0000
        /*0034*/ 	.byte	0x00, 0xf5, 0x21, 0x00


	//----- nvinfo : EIATTR_SPARSE_MMA_MASK
	.align		4
.L_25:
        /*0038*/ 	.byte	0x03, 0x50
        /*003a*/ 	.short	0x0000


	//----- nvinfo : EIATTR_MAXREG_COUNT
	.align		4
        /*003c*/ 	.byte	0x03, 0x1b
        /*003e*/ 	.short	0x00ff


	//----- nvinfo : EIATTR_MERCURY_ISA_VERSION
	.align		4
        /*0040*/ 	.byte	0x03, 0x5f
        /*0042*/ 	.short	0x0101


	//----- nvinfo : EIATTR_VRC_CTA_INIT_COUNT
	.align		4
        /*0044*/ 	.byte	0x02, 0x4a
	.zero		1
	.zero		1


	//----- nvinfo : EIATTR_EXIT_INSTR_OFFSETS
	.align		4
        /*0048*/ 	.byte	0x04, 0x1c
        /*004a*/ 	.short	(.L_27 - .L_26)


	//   ....[0]....
.L_26:
        /*004c*/ 	.word	0x00000070


	//   ....[1]....
        /*0050*/ 	.word	0x00000140


	//----- nvinfo : EIATTR_CRS_STACK_SIZE
	.align		4
.L_27:
        /*0054*/ 	.byte	0x04, 0x1e
        /*0056*/ 	.short	(.L_29 - .L_28)
.L_28:
        /*0058*/ 	.word	0x00000000


	//----- nvinfo : EIATTR_CBANK_PARAM_SIZE
	.align		4
.L_29:
        /*005c*/ 	.byte	0x03, 0x19
        /*005e*/ 	.short	0x0018


	//----- nvinfo : EIATTR_PARAM_CBANK
	.align		4
        /*0060*/ 	.byte	0x04, 0x0a
        /*0062*/ 	.short	(.L_31 - .L_30)
	.align		4
.L_30:
        /*0064*/ 	.word	index@(.nv.constant0._Z10exe_bucketPiS_S_)
        /*0068*/ 	.short	0x0380
        /*006a*/ 	.short	0x0018


	//----- nvinfo : EIATTR_SW_WAR
	.align		4
.L_31:
        /*006c*/ 	.byte	0x04, 0x36
        /*006e*/ 	.short	(.L_33 - .L_32)
.L_32:
        /*0070*/ 	.word	0x00000008
.L_33:


//--------------------- .nv.info._Z11make_bucketPiS_ --------------------------
	.section	.nv.info._Z11make_bucketPiS_,"",@"SHT_CUDA_INFO"
	.sectionflags	@""
	.align	4


	//----- nvinfo : EIATTR_CUDA_API_VERSION
	.align		4
        /*0000*/ 	.byte	0x04, 0x37
        /*0002*/ 	.short	(.L_35 - .L_34)
.L_34:
        /*0004*/ 	.word	0x00000082


	//----- nvinfo : EIATTR_KPARAM_INFO
	.align		4
.L_35:
        /*0008*/ 	.byte	0x04, 0x17
        /*000a*/ 	.short	(.L_37 - .L_36)
.L_36:
        /*000c*/ 	.word	0x00000000
        /*0010*/ 	.short	0x0001
        /*0012*/ 	.short	0x0008
        /*0014*/ 	.byte	0x00, 0xf5, 0x21, 0x00


	//----- nvinfo : EIATTR_KPARAM_INFO
	.align		4
.L_37:
        /*0018*/ 	.byte	0x04, 0x17
        /*001a*/ 	.short	(.L_39 - .L_38)
.L_38:
        /*001c*/ 	.word	0x00000000
        /*0020*/ 	.short	0x0000
        /*0022*/ 	.short	0x0000
        /*0024*/ 	.byte	0x00, 0xf5, 0x21, 0x00


	//----- nvinfo : EIATTR_SPARSE_MMA_MASK
	.align		4
.L_39:
        /*0028*/ 	.byte	0x03, 0x50
        /*002a*/ 	.short	0x0000


	//----- nvinfo : EIATTR_MAXREG_COUNT
	.align		4
        /*002c*/ 	.byte	0x03, 0x1b
        /*002e*/ 	.short	0x00ff


	//----- nvinfo : EIATTR_MERCURY_ISA_VERSION
	.align		4
        /*0030*/ 	.byte	0x03, 0x5f
        /*0032*/ 	.short	0x0101


	//----- nvinfo : EIATTR_VRC_CTA_INIT_COUNT
	.align		4
        /*0034*/ 	.byte	0x02, 0x4a
	.zero		1
	.zero		1


	//----- nvinfo : EIATTR_EXIT_INSTR_OFFSETS
	.align		4
        /*0038*/ 	.byte	0x04, 0x1c
        /*003a*/ 	.short	(.L_41 - .L_40)


	//   ....[0]....
.L_40:
        /*003c*/ 	.word	0x000000a0


	//----- nvinfo : EIATTR_CBANK_PARAM_SIZE
	.align		4
.L_41:
        /*0040*/ 	.byte	0x03, 0x19
        /*0042*/ 	.short	0x0010


	//----- nvinfo : EIATTR_PARAM_CBANK
	.align		4
        /*0044*/ 	.byte	0x04, 0x0a
        /*0046*/ 	.short	(.L_43 - .L_42)
	.align		4
.L_42:
        /*0048*/ 	.word	index@(.nv.constant0._Z11make_bucketPiS_)
        /*004c*/ 	.short	0x0380
        /*004e*/ 	.short	0x0010


	//----- nvinfo : EIATTR_SW_WAR
	.align		4
.L_43:
        /*0050*/ 	.byte	0x04, 0x36
        /*0052*/ 	.short	(.L_45 - .L_44)
.L_44:
        /*0054*/ 	.word	0x00000008
.L_45:


//--------------------- .nv.info._Z11init_bucketPi --------------------------
	.section	.nv.info._Z11init_bucketPi,"",@"SHT_CUDA_INFO"
	.sectionflags	@""
	.align	4


	//----- nvinfo : EIATTR_CUDA_API_VERSION
	.align		4
        /*0000*/ 	.byte	0x04, 0x37
        /*0002*/ 	.short	(.L_47 - .L_46)
.L_46:
        /*0004*/ 	.word	0x00000082


	//----- nvinfo : EIATTR_KPARAM_INFO
	.align		4
.L_47:
        /*0008*/ 	.byte	0x04, 0x17
        /*000a*/ 	.short	(.L_49 - .L_48)
.L_48:
        /*000c*/ 	.word	0x00000000
        /*0010*/ 	.short	0x0000
        /*0012*/ 	.short	0x0000
        /*0014*/ 	.byte	0x00, 0xf5, 0x21, 0x00


	//----- nvinfo : EIATTR_SPARSE_MMA_MASK
	.align		4
.L_49:
        /*0018*/ 	.byte	0x03, 0x50
        /*001a*/ 	.short	0x0000


	//----- nvinfo : EIATTR_MAXREG_COUNT
	.align		4
        /*001c*/ 	.byte	0x03, 0x1b
        /*001e*/ 	.short	0x00ff


	//----- nvinfo : EIATTR_MERCURY_ISA_VERSION
	.align		4
        /*0020*/ 	.byte	0x03, 0x5f
        /*0022*/ 	.short	0x0101


	//----- nvinfo : EIATTR_VRC_CTA_INIT_COUNT
	.align		4
        /*0024*/ 	.byte	0x02, 0x4a
	.zero		1
	.zero		1


	//----- nvinfo : EIATTR_EXIT_INSTR_OFFSETS
	.align		4
        /*0028*/ 	.byte	0x04, 0x1c
        /*002a*/ 	.short	(.L_51 - .L_50)


	//   ....[0]....
.L_50:
        /*002c*/ 	.word	0x00000060


	//----- nvinfo : EIATTR_CBANK_PARAM_SIZE
	.align		4
.L_51:
        /*0030*/ 	.byte	0x03, 0x19
        /*0032*/ 	.short	0x0008


	//----- nvinfo : EIATTR_PARAM_CBANK
	.align		4
        /*0034*/ 	.byte	0x04, 0x0a
        /*0036*/ 	.short	(.L_53 - .L_52)
	.align		4
.L_52:
        /*0038*/ 	.word	index@(.nv.constant0._Z11init_bucketPi)
        /*003c*/ 	.short	0x0380
        /*003e*/ 	.short	0x0008


	//----- nvinfo : EIATTR_SW_WAR
	.align		4
.L_53:
        /*0040*/ 	.byte	0x04, 0x36
        /*0042*/ 	.short	(.L_55 - .L_54)
.L_54:
        /*0044*/ 	.word	0x00000008
.L_55:


//--------------------- .nv.callgraph             --------------------------
	.section	.nv.callgraph,"",@"SHT_CUDA_CALLGRAPH"
	.align	4
	.sectionentsize	8
	.align		4
        /*0000*/ 	.word	0x00000000
	.align		4
        /*0004*/ 	.word	0xffffffff
	.align		4
        /*0008*/ 	.word	0x00000000
	.align		4
        /*000c*/ 	.word	0xfffffffe
	.align		4
        /*0010*/ 	.word	0x00000000
	.align		4
        /*0014*/ 	.word	0xfffffffd
	.align		4
        /*0018*/ 	.word	0x00000000
	.align		4
        /*001c*/ 	.word	0xfffffffc


//--------------------- .text._Z10exe_bucketPiS_S_ --------------------------
	.section	.text._Z10exe_bucketPiS_S_,"ax",@progbits
	.align	128
        .global         _Z10exe_bucketPiS_S_
        .type           _Z10exe_bucketPiS_S_,@function
        .size           _Z10exe_bucketPiS_S_,(.L_x_4 - _Z10exe_bucketPiS_S_)
        .other          _Z10exe_bucketPiS_S_,@"STO_CUDA_ENTRY STV_DEFAULT"
_Z10exe_bucketPiS_S_:
.text._Z10exe_bucketPiS_S_:
[----:B------:R-:W-:Y:S01]  /*0000*/  LDC R1, c[0x0][0x37c] ;  /* 0x0000df00ff017b82 */ /* 0x000fe20000000800 */
[----:B------:R-:W0:Y:S07]  /*0010*/  S2R R15, SR_TID.X ;  /* 0x00000000000f7919 */ /* 0x000e2e0000002100 */
[----:B------:R-:W0:Y:S01]  /*0020*/  LDC.64 R4, c[0x0][0x380] ;  /* 0x0000e000ff047b82 */ /* 0x000e220000000a00 */
[----:B------:R-:W1:Y:S01]  /*0030*/  LDCU.64 UR4, c[0x0][0x358] ;  /* 0x00006b00ff0477ac */ /* 0x000e620008000a00 */
[----:B0-----:R-:W-:-:S05]  /*0040*/  IMAD.WIDE.U32 R4, R15, 0x4, R4 ;  /* 0x000000040f047825 */ /* 0x001fca00078e0004 */
[----:B-1----:R-:W2:Y:S02]  /*0050*/  LDG.E R0, desc[UR4][R4.64] ;  /* 0x0000000404007981 */ /* 0x002ea4000c1e1900 */
[----:B--2---:R-:W-:-:S13]  /*0060*/  ISETP.GE.AND P0, PT, R0, 0x1, PT ;  /* 0x000000010000780c */ /* 0x004fda0003f06270 */
[----:B------:R-:W-:Y:S05]  /*0070*/  @!P0 EXIT ;  /* 0x000000000000894d */ /* 0x000fea0003800000 */
[----:B------:R-:W0:Y:S08]  /*0080*/  LDC.64 R2, c[0x0][0x390] ;  /* 0x0000e400ff027b82 */ /* 0x000e300000000a00 */
[----:B------:R-:W1:Y:S01]  /*0090*/  LDC.64 R8, c[0x0][0x388] ;  /* 0x0000e200ff087b82 */ /* 0x000e620000000a00 */
[----:B0-----:R-:W-:-:S05]  /*00a0*/  IMAD.WIDE.U32 R2, R15, 0x4, R2 ;  /* 0x000000040f027825 */ /* 0x001fca00078e0002 */
[----:B------:R0:W5:Y:S02]  /*00b0*/  LDG.E R11, desc[UR4][R2.64] ;  /* 0x00000004020b7981 */ /* 0x000164000c1e1900 */
.L_x_0:
[----:B-1---5:R-:W-:-:S05]  /*00c0*/  IMAD.WIDE R6, R11, 0x4, R8 ;  /* 0x000000040b067825 */ /* 0x022fca00078e0208 */
[----:B------:R2:W-:Y:S04]  /*00d0*/  STG.E desc[UR4][R6.64], R15 ;  /* 0x0000000f06007986 */ /* 0x0005e8000c101904 */
[----:B------:R-:W3:Y:S04]  /*00e0*/  LDG.E R0, desc[UR4][R2.64] ;  /* 0x0000000402007981 */ /* 0x000ee8000c1e1900 */
[----:B------:R-:W3:Y:S01]  /*00f0*/  LDG.E R13, desc[UR4][R4.64] ;  /* 0x00000004040d7981 */ /* 0x000ee2000c1e1900 */
[----:B------:R-:W-:Y:S02]  /*0100*/  IADD3 R11, PT, PT, R11, 0x1, RZ ;  /* 0x000000010b0b7810 */ /* 0x000fe40007ffe0ff */
[----:B---3--:R-:W-:-:S04]  /*0110*/  IADD3 R0, PT, PT, R0, R13, RZ ;  /* 0x0000000d00007210 */ /* 0x008fc80007ffe0ff */
[----:B------:R-:W-:-:S13]  /*0120*/  ISETP.GE.AND P0, PT, R11, R0, PT ;  /* 0x000000000b00720c */ /* 0x000fda0003f06270 */
[----:B--2---:R-:W-:Y:S05]  /*0130*/  @!P0 BRA `(.L_x_0) ;  /* 0xfffffffc00e08947 */ /* 0x004fea000383ffff */
[----:B------:R-:W-:Y:S05]  /*0140*/  EXIT ;  /* 0x000000000000794d */ /* 0x000fea0003800000 */
.L_x_1:
[----:B------:R-:W-:-:S00]  /*0150*/  BRA `(.L_x_1) ;  /* 0xfffffffc00fc7947 */ /* 0x000fc0000383ffff */
[----:B------:R-:W-:-:S00]  /*0160*/  NOP ;  /* 0x0000000000007918 */ /* 0x000fc00000000000 */
        /* <DEDUP_REMOVED lines=9> */
.L_x_4:


//--------------------- .text._Z11make_bucketPiS_ --------------------------
	.section	.text._Z11make_bucketPiS_,"ax",@progbits
	.align	128
        .global         _Z11make_bucketPiS_
        .type           _Z11make_bucketPiS_,@function
        .size           _Z11make_bucketPiS_,(.L_x_5 - _Z11make_bucketPiS_)
        .other          _Z11make_bucketPiS_,@"STO_CUDA_ENTRY STV_DEFAULT"
_Z11make_bucketPiS_:
.text._Z11make_bucketPiS_:
[----:B------:R-:W-:Y:S01]  /*0000*/  LDC R1, c[0x0][0x37c] ;  /* 0x0000df00ff017b82 */ /* 0x000fe20000000800 */
[----:B------:R-:W0:Y:S07]  /*0010*/  S2R R5, SR_TID.X ;  /* 0x0000000000057919 */ /* 0x000e2e0000002100 */
[----:B------:R-:W0:Y:S01]  /*0020*/  LDC.64 R2, c[0x0][0x388] ;  /* 0x0000e200ff027b82 */ /* 0x000e220000000a00 */
[----:B------:R-:W1:Y:S01]  /*0030*/  LDCU.64 UR4, c[0x0][0x358] ;  /* 0x00006b00ff0477ac */ /* 0x000e620008000a00 */
[----:B0-----:R-:W-:-:S06]  /*0040*/  IMAD.WIDE.U32 R2, R5, 0x4, R2 ;  /* 0x0000000405027825 */ /* 0x001fcc00078e0002 */
[----:B------:R-:W0:Y:S01]  /*0050*/  LDC.64 R4, c[0x0][0x380] ;  /* 0x0000e000ff047b82 */ /* 0x000e220000000a00 */
[----:B-1----:R-:W0:Y:S01]  /*0060*/  LDG.E R3, desc[UR4][R2.64] ;  /* 0x0000000402037981 */ /* 0x002e22000c1e1900 */
[----:B------:R-:W-:Y:S02]  /*0070*/  HFMA2 R7, -RZ, RZ, 0, 5.9604644775390625e-08 ;  /* 0x00000001ff077431 */ /* 0x000fe400000001ff */
[----:B0-----:R-:W-:-:S05]  /*0080*/  IMAD.WIDE R4, R3, 0x4, R4 ;  /* 0x0000000403047825 */ /* 0x001fca00078e0204 */
[----:B------:R-:W-:Y:S01]  /*0090*/  REDG.E.ADD.STRONG.GPU desc[UR4][R4.64], R7 ;  /* 0x000000070400798e */ /* 0x000fe2000c12e104 */
[----:B------:R-:W-:Y:S05]  /*00a0*/  EXIT ;  /* 0x000000000000794d */ /* 0x000fea0003800000 */
.L_x_2:
        /* <DEDUP_REMOVED lines=13> */
.L_x_5:


//--------------------- .text._Z11init_bucketPi   --------------------------
	.section	.text._Z11init_bucketPi,"ax",@progbits
	.align	128
        .global         _Z11init_bucketPi
        .type           _Z11init_bucketPi,@function
        .size           _Z11init_bucketPi,(.L_x_6 - _Z11init_bucketPi)
        .other          _Z11init_bucketPi,@"STO_CUDA_ENTRY STV_DEFAULT"
_Z11init_bucketPi:
.text._Z11init_bucketPi:
[----:B------:R-:W-:Y:S01]  /*0000*/  LDC R1, c[0x0][0x37c] ;  /* 0x0000df00ff017b82 */ /* 0x000fe20000000800 */
[----:B------:R-:W0:Y:S07]  /*0010*/  S2R R5, SR_TID.X ;  /* 0x0000000000057919 */ /* 0x000e2e0000002100 */
[----:B------:R-:W0:Y:S01]  /*0020*/  LDC.64 R2, c[0x0][0x380] ;  /* 0x0000e000ff027b82 */ /* 0x000e220000000a00 */
[----:B------:R-:W1:Y:S01]  /*0030*/  LDCU.64 UR4, c[0x0][0x358] ;  /* 0x00006b00ff0477ac */ /* 0x000e620008000a00 */
[----:B0-----:R-:W-:-:S05]  /*0040*/  IMAD.WIDE.U32 R2, R5, 0x4, R2 ;  /* 0x0000000405027825 */ /* 0x001fca00078e0002 */
[----:B-1----:R-:W-:Y:S01]  /*0050*/  STG.E desc[UR4][R2.64], RZ ;  /* 0x000000ff02007986 */ /* 0x002fe2000c101904 */
[----:B------:R-:W-:Y:S05]  /*0060*/  EXIT ;  /* 0x000000000000794d */ /* 0x000fea0003800000 */
.L_x_3:
        /* <DEDUP_REMOVED lines=9> */
.L_x_6:


//--------------------- .nv.shared.reserved.0     --------------------------
	.section	.nv.shared.reserved.0,"aw",@nobits
	.weak		__nv_reservedSMEM_offset_0_alias
	.size		__nv_reservedSMEM_offset_0_alias, 0, 64
	.other		__nv_reservedSMEM_offset_0_alias,@"STO_CUDA_RESERVED_SHARED STV_DEFAULT"
__nv_reservedSMEM_offset_0_alias:
	.zero		0
	.zero		64


//--------------------- .nv.constant0._Z10exe_bucketPiS_S_ --------------------------
	.section	.nv.constant0._Z10exe_bucketPiS_S_,"a",@progbits
	.sectionflags	@""
	.align	4
.nv.constant0._Z10exe_bucketPiS_S_:
	.zero		920


//--------------------- .nv.constant0._Z11make_bucketPiS_ --------------------------
	.section	.nv.constant0._Z11make_bucketPiS_,"a",@progbits
	.sectionflags	@""
	.align	4
.nv.constant0._Z11make_bucketPiS_:
	.zero		912


//--------------------- .nv.constant0._Z11init_bucketPi --------------------------
	.section	.nv.constant0._Z11init_bucketPi,"a",@progbits
	.sectionflags	@""
	.align	4
.nv.constant0._Z11init_bucketPi:
	.zero		904


//--------------------- SYMBOLS --------------------------

	.type		.nv.reservedSmem.offset0,@object
	.size		.nv.reservedSmem.offset0,0x4
